//
// Generated by NVIDIA NVVM Compiler
//
// Compiler Build ID: CL-36424714
// Cuda compilation tools, release 13.0, V13.0.88
// Based on NVVM 20.0.0
//

.version 9.0
.target sm_100
.address_size 64

	// .globl	_Z26MatrixMultiplicationKernelPiS_S_i
// _ZZ26MatrixMultiplicationKernelPiS_S_iE8shared_M has been demoted
// _ZZ26MatrixMultiplicationKernelPiS_S_iE8shared_N has been demoted

.visible .entry _Z26MatrixMultiplicationKernelPiS_S_i(
	.param .u64 .ptr .align 1 _Z26MatrixMultiplicationKernelPiS_S_i_param_0,
	.param .u64 .ptr .align 1 _Z26MatrixMultiplicationKernelPiS_S_i_param_1,
	.param .u64 .ptr .align 1 _Z26MatrixMultiplicationKernelPiS_S_i_param_2,
	.param .u32 _Z26MatrixMultiplicationKernelPiS_S_i_param_3
)
{
	.reg .pred 	%p<8>;
	.reg .b32 	%r<122>;
	.reg .b32 	%f<71>;
	.reg .b64 	%rd<29>;
	// demoted variable
	.shared .align 4 .b8 _ZZ26MatrixMultiplicationKernelPiS_S_iE8shared_M[16];
	// demoted variable
	.shared .align 4 .b8 _ZZ26MatrixMultiplicationKernelPiS_S_iE8shared_N[16];
	ld.param.u64 	%rd4, [_Z26MatrixMultiplicationKernelPiS_S_i_param_0];
	ld.param.u64 	%rd5, [_Z26MatrixMultiplicationKernelPiS_S_i_param_1];
	ld.param.u64 	%rd3, [_Z26MatrixMultiplicationKernelPiS_S_i_param_2];
	ld.param.u32 	%r44, [_Z26MatrixMultiplicationKernelPiS_S_i_param_3];
	cvta.to.global.u64 	%rd1, %rd5;
	cvta.to.global.u64 	%rd2, %rd4;
	mov.u32 	%r45, %ctaid.x;
	mov.u32 	%r46, %ctaid.y;
	mov.u32 	%r1, %tid.x;
	mov.u32 	%r2, %tid.y;
	shl.b32 	%r47, %r46, 1;
	add.s32 	%r3, %r47, %r2;
	shl.b32 	%r4, %r45, 1;
	add.s32 	%r48, %r4, %r1;
	max.s32 	%r49, %r3, %r48;
	setp.ge.s32 	%p1, %r49, %r44;
	@%p1 bra 	$L__BB0_11;
	shr.u32 	%r6, %r44, 1;
	setp.lt.u32 	%p2, %r44, 2;
	mov.b32 	%r121, 0;
	@%p2 bra 	$L__BB0_10;
	mad.lo.s32 	%r7, %r44, %r3, %r1;
	shl.b32 	%r53, %r2, 3;
	mov.u32 	%r54, _ZZ26MatrixMultiplicationKernelPiS_S_iE8shared_M;
	add.s32 	%r8, %r54, %r53;
	shl.b32 	%r55, %r1, 2;
	add.s32 	%r9, %r8, %r55;
	mov.u32 	%r56, _ZZ26MatrixMultiplicationKernelPiS_S_iE8shared_N;
	add.s32 	%r11, %r56, %r55;
	add.s32 	%r10, %r11, %r53;
	add.s32 	%r57, %r6, -1;
	setp.lt.u32 	%p3, %r57, 3;
	mov.b32 	%r119, 0;
	mov.u32 	%r121, %r119;
	@%p3 bra 	$L__BB0_5;
	and.b32  	%r119, %r6, 1073741820;
	neg.s32 	%r113, %r119;
	add.s32 	%r61, %r2, 6;
	mad.lo.s32 	%r62, %r44, %r61, %r1;
	add.s32 	%r111, %r62, %r4;
	shl.b32 	%r14, %r44, 3;
	add.s32 	%r63, %r2, 4;
	mad.lo.s32 	%r64, %r44, %r63, %r1;
	add.s32 	%r110, %r64, %r4;
	add.s32 	%r65, %r2, 2;
	mad.lo.s32 	%r66, %r44, %r65, %r1;
	add.s32 	%r109, %r66, %r4;
	mad.lo.s32 	%r67, %r2, %r44, %r1;
	add.s32 	%r108, %r67, %r4;
	mov.b32 	%r121, 0;
	mov.u32 	%r112, %r7;
$L__BB0_4:
	.pragma "nounroll";
	mul.wide.s32 	%rd6, %r112, 4;
	add.s64 	%rd7, %rd2, %rd6;
	ld.global.u32 	%r68, [%rd7];
	cvt.rn.f32.s32 	%f1, %r68;
	st.shared.f32 	[%r9], %f1;
	mul.wide.u32 	%rd8, %r108, 4;
	add.s64 	%rd9, %rd1, %rd8;
	ld.global.u32 	%r69, [%rd9];
	cvt.rn.f32.s32 	%f2, %r69;
	st.shared.f32 	[%r10], %f2;
	bar.sync 	0;
	ld.shared.f32 	%f3, [%r8];
	ld.shared.f32 	%f4, [%r11];
	cvt.rn.f32.s32 	%f5, %r121;
	fma.rn.f32 	%f6, %f3, %f4, %f5;
	cvt.rzi.s32.f32 	%r70, %f6;
	ld.shared.f32 	%f7, [%r8+4];
	ld.shared.f32 	%f8, [%r11+8];
	cvt.rn.f32.s32 	%f9, %r70;
	fma.rn.f32 	%f10, %f7, %f8, %f9;
	bar.sync 	0;
	ld.global.u32 	%r71, [%rd7+8];
	cvt.rn.f32.s32 	%f11, %r71;
	st.shared.f32 	[%r9], %f11;
	mul.wide.u32 	%rd10, %r109, 4;
	add.s64 	%rd11, %rd1, %rd10;
	ld.global.u32 	%r72, [%rd11];
	cvt.rn.f32.s32 	%f12, %r72;
	st.shared.f32 	[%r10], %f12;
	bar.sync 	0;
	cvt.rzi.s32.f32 	%r73, %f10;
	ld.shared.f32 	%f13, [%r8];
	ld.shared.f32 	%f14, [%r11];
	cvt.rn.f32.s32 	%f15, %r73;
	fma.rn.f32 	%f16, %f13, %f14, %f15;
	cvt.rzi.s32.f32 	%r74, %f16;
	ld.shared.f32 	%f17, [%r8+4];
	ld.shared.f32 	%f18, [%r11+8];
	cvt.rn.f32.s32 	%f19, %r74;
	fma.rn.f32 	%f20, %f17, %f18, %f19;
	bar.sync 	0;
	ld.global.u32 	%r75, [%rd7+16];
	cvt.rn.f32.s32 	%f21, %r75;
	st.shared.f32 	[%r9], %f21;
	mul.wide.u32 	%rd12, %r110, 4;
	add.s64 	%rd13, %rd1, %rd12;
	ld.global.u32 	%r76, [%rd13];
	cvt.rn.f32.s32 	%f22, %r76;
	st.shared.f32 	[%r10], %f22;
	bar.sync 	0;
	cvt.rzi.s32.f32 	%r77, %f20;
	ld.shared.f32 	%f23, [%r8];
	ld.shared.f32 	%f24, [%r11];
	cvt.rn.f32.s32 	%f25, %r77;
	fma.rn.f32 	%f26, %f23, %f24, %f25;
	cvt.rzi.s32.f32 	%r78, %f26;
	ld.shared.f32 	%f27, [%r8+4];
	ld.shared.f32 	%f28, [%r11+8];
	cvt.rn.f32.s32 	%f29, %r78;
	fma.rn.f32 	%f30, %f27, %f28, %f29;
	bar.sync 	0;
	ld.global.u32 	%r79, [%rd7+24];
	cvt.rn.f32.s32 	%f31, %r79;
	st.shared.f32 	[%r9], %f31;
	mul.wide.u32 	%rd14, %r111, 4;
	add.s64 	%rd15, %rd1, %rd14;
	ld.global.u32 	%r80, [%rd15];
	cvt.rn.f32.s32 	%f32, %r80;
	st.shared.f32 	[%r10], %f32;
	bar.sync 	0;
	cvt.rzi.s32.f32 	%r81, %f30;
	ld.shared.f32 	%f33, [%r8];
	ld.shared.f32 	%f34, [%r11];
	cvt.rn.f32.s32 	%f35, %r81;
	fma.rn.f32 	%f36, %f33, %f34, %f35;
	cvt.rzi.s32.f32 	%r82, %f36;
	ld.shared.f32 	%f37, [%r8+4];
	ld.shared.f32 	%f38, [%r11+8];
	cvt.rn.f32.s32 	%f39, %r82;
	fma.rn.f32 	%f40, %f37, %f38, %f39;
	cvt.rzi.s32.f32 	%r121, %f40;
	bar.sync 	0;
	add.s32 	%r113, %r113, 4;
	add.s32 	%r112, %r112, 8;
	add.s32 	%r111, %r111, %r14;
	add.s32 	%r110, %r110, %r14;
	add.s32 	%r109, %r109, %r14;
	add.s32 	%r108, %r108, %r14;
	setp.ne.s32 	%p4, %r113, 0;
	@%p4 bra 	$L__BB0_4;
$L__BB0_5:
	and.b32  	%r84, %r6, 3;
	setp.eq.s32 	%p5, %r84, 0;
	@%p5 bra 	$L__BB0_10;
	setp.eq.s32 	%p6, %r84, 1;
	@%p6 bra 	$L__BB0_8;
	shl.b32 	%r85, %r119, 1;
	add.s32 	%r86, %r7, %r85;
	mul.wide.s32 	%rd16, %r86, 4;
	add.s64 	%rd17, %rd2, %rd16;
	ld.global.u32 	%r87, [%rd17];
	cvt.rn.f32.s32 	%f41, %r87;
	st.shared.f32 	[%r9], %f41;
	add.s32 	%r88, %r85, %r2;
	mad.lo.s32 	%r89, %r88, %r44, %r48;
	mul.wide.u32 	%rd18, %r89, 4;
	add.s64 	%rd19, %rd1, %rd18;
	ld.global.u32 	%r90, [%rd19];
	cvt.rn.f32.s32 	%f42, %r90;
	st.shared.f32 	[%r10], %f42;
	bar.sync 	0;
	ld.shared.f32 	%f43, [%r8];
	ld.shared.f32 	%f44, [%r11];
	cvt.rn.f32.s32 	%f45, %r121;
	fma.rn.f32 	%f46, %f43, %f44, %f45;
	cvt.rzi.s32.f32 	%r91, %f46;
	ld.shared.f32 	%f47, [%r8+4];
	ld.shared.f32 	%f48, [%r11+8];
	cvt.rn.f32.s32 	%f49, %r91;
	fma.rn.f32 	%f50, %f47, %f48, %f49;
	bar.sync 	0;
	ld.global.u32 	%r92, [%rd17+8];
	cvt.rn.f32.s32 	%f51, %r92;
	st.shared.f32 	[%r9], %f51;
	add.s32 	%r93, %r88, 2;
	mad.lo.s32 	%r94, %r93, %r44, %r48;
	mul.wide.u32 	%rd20, %r94, 4;
	add.s64 	%rd21, %rd1, %rd20;
	ld.global.u32 	%r95, [%rd21];
	cvt.rn.f32.s32 	%f52, %r95;
	st.shared.f32 	[%r10], %f52;
	bar.sync 	0;
	cvt.rzi.s32.f32 	%r96, %f50;
	ld.shared.f32 	%f53, [%r8];
	ld.shared.f32 	%f54, [%r11];
	cvt.rn.f32.s32 	%f55, %r96;
	fma.rn.f32 	%f56, %f53, %f54, %f55;
	cvt.rzi.s32.f32 	%r97, %f56;
	ld.shared.f32 	%f57, [%r8+4];
	ld.shared.f32 	%f58, [%r11+8];
	cvt.rn.f32.s32 	%f59, %r97;
	fma.rn.f32 	%f60, %f57, %f58, %f59;
	bar.sync 	0;
	cvt.rzi.s32.f32 	%r121, %f60;
	sub.s32 	%r98, %r85, %r119;
	add.s32 	%r119, %r98, 2;
$L__BB0_8:
	and.b32  	%r99, %r44, 2;
	setp.eq.s32 	%p7, %r99, 0;
	@%p7 bra 	$L__BB0_10;
	shl.b32 	%r100, %r119, 1;
	add.s32 	%r101, %r7, %r100;
	mul.wide.s32 	%rd22, %r101, 4;
	add.s64 	%rd23, %rd2, %rd22;
	ld.global.u32 	%r102, [%rd23];
	cvt.rn.f32.s32 	%f61, %r102;
	st.shared.f32 	[%r9], %f61;
	add.s32 	%r103, %r100, %r2;
	mad.lo.s32 	%r104, %r103, %r44, %r48;
	mul.wide.u32 	%rd24, %r104, 4;
	add.s64 	%rd25, %rd1, %rd24;
	ld.global.u32 	%r105, [%rd25];
	cvt.rn.f32.s32 	%f62, %r105;
	st.shared.f32 	[%r10], %f62;
	bar.sync 	0;
	ld.shared.f32 	%f63, [%r8];
	ld.shared.f32 	%f64, [%r11];
	cvt.rn.f32.s32 	%f65, %r121;
	fma.rn.f32 	%f66, %f63, %f64, %f65;
	cvt.rzi.s32.f32 	%r106, %f66;
	ld.shared.f32 	%f67, [%r8+4];
	ld.shared.f32 	%f68, [%r11+8];
	cvt.rn.f32.s32 	%f69, %r106;
	fma.rn.f32 	%f70, %f67, %f68, %f69;
	cvt.rzi.s32.f32 	%r121, %f70;
	bar.sync 	0;
$L__BB0_10:
	mad.lo.s32 	%r107, %r44, %r3, %r48;
	cvta.to.global.u64 	%rd26, %rd3;
	mul.wide.u32 	%rd27, %r107, 4;
	add.s64 	%rd28, %rd26, %rd27;
	st.global.u32 	[%rd28], %r121;
$L__BB0_11:
	ret;

}


// ===== COMPILED SASS (sm_100) =====

	.target	sm_100

	.elftype	@"ET_EXEC"


//--------------------- .note.nv.tkinfo           --------------------------
	.section	.note.nv.tkinfo,"",@"SHT_NOTE"
	.sectionflags	@"SHF_NOTE_NV_TKINFO"
	.tkinfo
        /*0018*/ 	.word	0x00000002
        /*0030*/ 	.string	""
        /*0030*/ 	.string	"ptxas"
        /*0030*/ 	.string	"Cuda compilation tools, release 13.0, V13.0.88"
        /*0030*/ 	.string	"Build cuda_13.0.r13.0/compiler.36424714_0"
        /*0030*/ 	.string	"-arch sm_100 -m 64 "



//--------------------- .note.nv.cuinfo           --------------------------
	.section	.note.nv.cuinfo,"",@"SHT_NOTE"
	.sectionflags	@"SHF_NOTE_NV_CUINFO"
        /*0018*/ 	.short	0x0002
        /*001a*/ 	.short	0x0064
        /*001c*/ 	.short	0x0082
	.zero		2


//--------------------- .nv.info                  --------------------------
	.section	.nv.info,"",@"SHT_CUDA_INFO"
	.align	4


	//----- nvinfo : EIATTR_REGCOUNT
	.align		4
        /*0000*/ 	.byte	0x04, 0x2f
        /*0002*/ 	.short	(.L_1 - .L_0)
	.align		4
.L_0:
        /*0004*/ 	.word	index@(_Z26MatrixMultiplicationKernelPiS_S_i)
        /*0008*/ 	.word	0x00000020


	//----- nvinfo : EIATTR_FRAME_SIZE
	.align		4
.L_1:
        /*000c*/ 	.byte	0x04, 0x11
        /*000e*/ 	.short	(.L_3 - .L_2)
	.align		4
.L_2:
        /*0010*/ 	.word	index@(_Z26MatrixMultiplicationKernelPiS_S_i)
        /*0014*/ 	.word	0x00000000


	//----- nvinfo : EIATTR_MIN_STACK_SIZE
	.align		4
.L_3:
        /*0018*/ 	.byte	0x04, 0x12
        /*001a*/ 	.short	(.L_5 - .L_4)
	.align		4
.L_4:
        /*001c*/ 	.word	index@(_Z26MatrixMultiplicationKernelPiS_S_i)
        /*0020*/ 	.word	0x00000000
.L_5:


//--------------------- .nv.compat                --------------------------
	.section	.nv.compat,"",@"SHT_CUDA_COMPAT_INFO"
	.align	4
        /*0000*/ 	.byte	0x02, 0x09, 0x00, 0x00, 0x02, 0x02, 0x01, 0x00, 0x02, 0x05, 0x05, 0x00, 0x03, 0x07, 0x01, 0x01
        /*0010*/ 	.byte	0x02, 0x03, 0x00, 0x00, 0x02, 0x06, 0x01, 0x00, 0x04, 0x0b, 0x08, 0x00, 0x09, 0x00, 0x00, 0x00
        /*0020*/ 	.byte	0x00, 0x00, 0x00, 0x00


//--------------------- .nv.info._Z26MatrixMultiplicationKernelPiS_S_i --------------------------
	.section	.nv.info._Z26MatrixMultiplicationKernelPiS_S_i,"",@"SHT_CUDA_INFO"
	.sectionflags	@""
	.align	4


	//----- nvinfo : EIATTR_CUDA_API_VERSION
	.align		4
        /*0000*/ 	.byte	0x04, 0x37
        /*0002*/ 	.short	(.L_7 - .L_6)
.L_6:
        /*0004*/ 	.word	0x00000082


	//----- nvinfo : EIATTR_KPARAM_INFO
	.align		4
.L_7:
        /*0008*/ 	.byte	0x04, 0x17
        /*000a*/ 	.short	(.L_9 - .L_8)
.L_8:
        /*000c*/ 	.word	0x00000000
        /*0010*/ 	.short	0x0003
        /*0012*/ 	.short	0x0018
        /*0014*/ 	.byte	0x00, 0xf0, 0x11, 0x00


	//----- nvinfo : EIATTR_KPARAM_INFO
	.align		4
.L_9:
        /*0018*/ 	.byte	0x04, 0x17
        /*001a*/ 	.short	(.L_11 - .L_10)
.L_10:
        /*001c*/ 	.word	0x00000000
        /*0020*/ 	.short	0x0002
        /*0022*/ 	.short	0x0010
        /*0024*/ 	.byte	0x00, 0xf5, 0x21, 0x00


	//----- nvinfo : EIATTR_KPARAM_INFO
	.align		4
.L_11:
        /*0028*/ 	.byte	0x04, 0x17
        /*002a*/ 	.short	(.L_13 - .L_12)
.L_12:
        /*002c*/ 	.word	0x00000000
        /*0030*/ 	.short	0x0001
        /*0032*/ 	.short	0x0008
        /*0034*/ 	.byte	0x00, 0xf5, 0x21, 0x00


	//----- nvinfo : EIATTR_KPARAM_INFO
	.align		4
.L_13:
        /*0038*/ 	.byte	0x04, 0x17
        /*003a*/ 	.short	(.L_15 - .L_14)
.L_14:
        /*003c*/ 	.word	0x00000000
        /*0040*/ 	.short	0x0000
        /*0042*/ 	.short	0x0000
        /*0044*/ 	.byte	0x00, 0xf5, 0x21, 0x00


	//----- nvinfo : EIATTR_SPARSE_MMA_MASK
	.align		4
.L_15:
        /*0048*/ 	.byte	0x03, 0x50
        /*004a*/ 	.short	0x0000


	//----- nvinfo : EIATTR_MAXREG_COUNT
	.align		4
        /*004c*/ 	.byte	0x03, 0x1b
        /*004e*/ 	.short	0x00ff


	//----- nvinfo : EIATTR_NUM_BARRIERS
	.align		4
        /*0050*/ 	.byte	0x02, 0x4c
        /*0052*/ 	.byte	0x01
	.zero		1


	//----- nvinfo : EIATTR_MERCURY_ISA_VERSION
	.align		4
        /*0054*/ 	.byte	0x03, 0x5f
        /*0056*/ 	.short	0x0101


	//----- nvinfo : EIATTR_VRC_CTA_INIT_COUNT
	.align		4
        /*0058*/ 	.byte	0x02, 0x4a
	.zero		1
	.zero		1


	//----- nvinfo : EIATTR_EXIT_INSTR_OFFSETS
	.align		4
        /*005c*/ 	.byte	0x04, 0x1c
        /*005e*/ 	.short	(.L_17 - .L_16)


	//   ....[0]....
.L_16:
        /*0060*/ 	.word	0x000000a0


	//   ....[1]....
        /*0064*/ 	.word	0x00000d10


	//----- nvinfo : EIATTR_CBANK_PARAM_SIZE
	.align		4
.L_17:
        /*0068*/ 	.byte	0x03, 0x19
        /*006a*/ 	.short	0x001c


	//----- nvinfo : EIATTR_PARAM_CBANK
	.align		4
        /*006c*/ 	.byte	0x04, 0x0a
        /*006e*/ 	.short	(.L_19 - .L_18)
	.align		4
.L_18:
        /*0070*/ 	.word	index@(.nv.constant0._Z26MatrixMultiplicationKernelPiS_S_i)
        /*0074*/ 	.short	0x0380
        /*0076*/ 	.short	0x001c


	//----- nvinfo : EIATTR_SW_WAR
	.align		4
.L_19:
        /*0078*/ 	.byte	0x04, 0x36
        /*007a*/ 	.short	(.L_21 - .L_20)
.L_20:
        /*007c*/ 	.word	0x00000008
.L_21:


//--------------------- .nv.callgraph             --------------------------
	.section	.nv.callgraph,"",@"SHT_CUDA_CALLGRAPH"
	.align	4
	.sectionentsize	8
	.align		4
        /*0000*/ 	.word	0x00000000
	.align		4
        /*0004*/ 	.word	0xffffffff
	.align		4
        /*0008*/ 	.word	0x00000000
	.align		4
        /*000c*/ 	.word	0xfffffffe
	.align		4
        /*0010*/ 	.word	0x00000000
	.align		4
        /*0014*/ 	.word	0xfffffffd
	.align		4
        /*0018*/ 	.word	0x00000000
	.align		4
        /*001c*/ 	.word	0xfffffffc


//--------------------- .text._Z26MatrixMultiplicationKernelPiS_S_i --------------------------
	.section	.text._Z26MatrixMultiplicationKernelPiS_S_i,"ax",@progbits
	.align	128
        .global         _Z26MatrixMultiplicationKernelPiS_S_i
        .type           _Z26MatrixMultiplicationKernelPiS_S_i,@function
        .size           _Z26MatrixMultiplicationKernelPiS_S_i,(.L_x_5 - _Z26MatrixMultiplicationKernelPiS_S_i)
        .other          _Z26MatrixMultiplicationKernelPiS_S_i,@"STO_CUDA_ENTRY STV_DEFAULT"
_Z26MatrixMultiplicationKernelPiS_S_i:
.text._Z26MatrixMultiplicationKernelPiS_S_i:
[----:B------:R-:W-:Y:S01]  /*0000*/  LDC R1, c[0x0][0x37c] ;  /* 0x0000df00ff017b82 */ /* 0x000fe20000000800 */
[----:B------:R-:W0:Y:S07]  /*0010*/  S2R R5, SR_CTAID.Y ;  /* 0x0000000000057919 */ /* 0x000e2e0000002600 */
[----:B------:R-:W1:Y:S01]  /*0020*/  LDC R3, c[0x0][0x398] ;  /* 0x0000e600ff037b82 */ /* 0x000e620000000800 */
[----:B------:R-:W0:Y:S01]  /*0030*/  S2R R0, SR_TID.Y ;  /* 0x0000000000007919 */ /* 0x000e220000002200 */
[----:B------:R-:W2:Y:S01]  /*0040*/  S2R R19, SR_CTAID.X ;  /* 0x0000000000137919 */ /* 0x000ea20000002500 */
[----:B------:R-:W2:Y:S01]  /*0050*/  S2R R13, SR_TID.X ;  /* 0x00000000000d7919 */ /* 0x000ea20000002100 */
[----:B0-----:R-:W-:-:S02]  /*0060*/  IMAD R2, R5, 0x2, R0 ;  /* 0x0000000205027824 */ /* 0x001fc400078e0200 */
[----:B--2---:R-:W-:-:S05]  /*0070*/  IMAD R4, R19, 0x2, R13 ;  /* 0x0000000213047824 */ /* 0x004fca00078e020d */
[----:B------:R-:W-:-:S04]  /*0080*/  VIMNMX R6, PT, PT, R2, R4, !PT ;  /* 0x0000000402067248 */ /* 0x000fc80007fe0100 */
[----:B-1----:R-:W-:-:S13]  /*0090*/  ISETP.GE.AND P0, PT, R6, R3, PT ;  /* 0x000000030600720c */ /* 0x002fda0003f06270 */
[----:B------:R-:W-:Y:S05]  /*00a0*/  @P0 EXIT ;  /* 0x000000000000094d */ /* 0x000fea0003800000 */
[----:B------:R-:W-:Y:S01]  /*00b0*/  ISETP.GE.U32.AND P0, PT, R3, 0x2, PT ;  /* 0x000000020300780c */ /* 0x000fe20003f06070 */
[----:B------:R-:W0:Y:S01]  /*00c0*/  LDCU.64 UR8, c[0x0][0x358] ;  /* 0x00006b00ff0877ac */ /* 0x000e220008000a00 */
[----:B------:R-:W-:-:S11]  /*00d0*/  HFMA2 R26, -RZ, RZ, 0, 0 ;  /* 0x00000000ff1a7431 */ /* 0x000fd600000001ff */
[----:B------:R-:W-:Y:S05]  /*00e0*/  @!P0 BRA `(.L_x_0) ;  /* 0x0000000800f88947 */ /* 0x000fea0003800000 */
[----:B------:R-:W1:Y:S01]  /*00f0*/  S2UR UR6, SR_CgaCtaId ;  /* 0x00000000000679c3 */ /* 0x000e620000008800 */
[----:B------:R-:W-:Y:S01]  /*0100*/  SHF.R.U32.HI R5, RZ, 0x1, R3 ;  /* 0x00000001ff057819 */ /* 0x000fe20000011603 */
[----:B------:R-:W-:Y:S01]  /*0110*/  UMOV UR4, 0x400 ;  /* 0x0000040000047882 */ /* 0x000fe20000000000 */
[----:B------:R-:W-:Y:S01]  /*0120*/  IMAD R7, R2, R3, R13 ;  /* 0x0000000302077224 */ /* 0x000fe200078e020d */
[----:B------:R-:W-:Y:S01]  /*0130*/  UIADD3 UR5, UPT, UPT, UR4, 0x10, URZ ;  /* 0x0000001004057890 */ /* 0x000fe2000fffe0ff */
[----:B------:R-:W-:Y:S01]  /*0140*/  IMAD.MOV.U32 R10, RZ, RZ, RZ ;  /* 0x000000ffff0a7224 */ /* 0x000fe200078e00ff */
[----:B------:R-:W-:Y:S01]  /*0150*/  MOV R26, RZ ;  /* 0x000000ff001a7202 */ /* 0x000fe20000000f00 */
[----:B------:R-:W-:-:S05]  /*0160*/  VIADD R6, R5, 0xffffffff ;  /* 0xffffffff05067836 */ /* 0x000fca0000000000 */
[----:B------:R-:W-:Y:S02]  /*0170*/  ISETP.GE.U32.AND P1, PT, R6, 0x3, PT ;  /* 0x000000030600780c */ /* 0x000fe40003f26070 */
[----:B------:R-:W-:Y:S01]  /*0180*/  LOP3.LUT P0, R6, R5, 0x3, RZ, 0xc0, !PT ;  /* 0x0000000305067812 */ /* 0x000fe2000780c0ff */
[----:B-1----:R-:W-:Y:S02]  /*0190*/  ULEA UR4, UR6, UR4, 0x18 ;  /* 0x0000000406047291 */ /* 0x002fe4000f8ec0ff */
[----:B------:R-:W-:-:S04]  /*01a0*/  ULEA UR5, UR6, UR5, 0x18 ;  /* 0x0000000506057291 */ /* 0x000fc8000f8ec0ff */
[----:B------:R-:W-:Y:S02]  /*01b0*/  LEA R8, R0, UR4, 0x3 ;  /* 0x0000000400087c11 */ /* 0x000fe4000f8e18ff */
[----:B------:R-:W-:-:S03]  /*01c0*/  LEA R9, R13, UR5, 0x2 ;  /* 0x000000050d097c11 */ /* 0x000fc6000f8e10ff */
[----:B------:R-:W-:Y:S02]  /*01d0*/  IMAD R11, R13, 0x4, R8 ;  /* 0x000000040d0b7824 */ /* 0x000fe400078e0208 */
[----:B------:R-:W-:Y:S01]  /*01e0*/  IMAD R18, R0, 0x8, R9 ;  /* 0x0000000800127824 */ /* 0x000fe200078e0209 */
[----:B------:R-:W-:Y:S06]  /*01f0*/  @!P1 BRA `(.L_x_1) ;  /* 0x0000000400889947 */ /* 0x000fec0003800000 */
[C---:B------:R-:W-:Y:S01]  /*0200*/  IADD3 R10, PT, PT, R0.reuse, 0x6, RZ ;  /* 0x00000006000a7810 */ /* 0x040fe20007ffe0ff */
[C---:B------:R-:W-:Y:S01]  /*0210*/  VIADD R12, R0.reuse, 0x4 ;  /* 0x00000004000c7836 */ /* 0x040fe20000000000 */
[C---:B------:R-:W-:Y:S01]  /*0220*/  IADD3 R14, PT, PT, R0.reuse, 0x2, RZ ;  /* 0x00000002000e7810 */ /* 0x040fe20007ffe0ff */
[-CC-:B------:R-:W-:Y:S02]  /*0230*/  IMAD R23, R0, R3.reuse, R13.reuse ;  /* 0x0000000300177224 */ /* 0x180fe400078e020d */
[-CC-:B------:R-:W-:Y:S01]  /*0240*/  IMAD R22, R10, R3.reuse, R13.reuse ;  /* 0x000000030a167224 */ /* 0x180fe200078e020d */
[----:B------:R-:W-:Y:S01]  /*0250*/  LOP3.LUT R10, R5, 0x3ffffffc, RZ, 0xc0, !PT ;  /* 0x3ffffffc050a7812 */ /* 0x000fe200078ec0ff */
[--C-:B------:R-:W-:Y:S01]  /*0260*/  IMAD R12, R12, R3, R13.reuse ;  /* 0x000000030c0c7224 */ /* 0x100fe200078e020d */
[----:B------:R-:W-:Y:S01]  /*0270*/  MOV R5, R7 ;  /* 0x0000000700057202 */ /* 0x000fe20000000f00 */
[----:B------:R-:W-:Y:S01]  /*0280*/  IMAD R14, R14, R3, R13 ;  /* 0x000000030e0e7224 */ /* 0x000fe200078e020d */
[C---:B------:R-:W-:Y:S01]  /*0290*/  LEA R22, R19.reuse, R22, 0x1 ;  /* 0x0000001613167211 */ /* 0x040fe200078e08ff */
[----:B------:R-:W-:-:S02]  /*02a0*/  IMAD R23, R19, 0x2, R23 ;  /* 0x0000000213177824 */ /* 0x000fc400078e0217 */
[C---:B------:R-:W-:Y:S01]  /*02b0*/  IMAD R20, R19.reuse, 0x2, R12 ;  /* 0x0000000213147824 */ /* 0x040fe200078e020c */
[----:B------:R-:W-:Y:S01]  /*02c0*/  LEA R19, R19, R14, 0x1 ;  /* 0x0000000e13137211 */ /* 0x000fe200078e08ff */
[----:B------:R-:W-:Y:S02]  /*02d0*/  IMAD.MOV.U32 R26, RZ, RZ, RZ ;  /* 0x000000ffff1a7224 */ /* 0x000fe400078e00ff */
[----:B------:R-:W-:-:S07]  /*02e0*/  IMAD.MOV R21, RZ, RZ, -R10 ;  /* 0x000000ffff157224 */ /* 0x000fce00078e0a0a */
.L_x_2:
[----:B-1----:R-:W1:Y:S08]  /*02f0*/  LDC.64 R12, c[0x0][0x380] ;  /* 0x0000e000ff0c7b82 */ /* 0x002e700000000a00 */
[----:B--2---:R-:W2:Y:S01]  /*0300*/  LDC.64 R14, c[0x0][0x388] ;  /* 0x0000e200ff0e7b82 */ /* 0x004ea20000000a00 */
[----:B-1----:R-:W-:-:S05]  /*0310*/  IMAD.WIDE R12, R5, 0x4, R12 ;  /* 0x00000004050c7825 */ /* 0x002fca00078e020c */
[----:B0-----:R-:W3:Y:S01]  /*0320*/  LDG.E R16, desc[UR8][R12.64] ;  /* 0x000000080c107981 */ /* 0x001ee2000c1e1900 */
[----:B--2---:R-:W-:-:S06]  /*0330*/  IMAD.WIDE.U32 R24, R23, 0x4, R14 ;  /* 0x0000000417187825 */ /* 0x004fcc00078e000e */
[----:B------:R-:W2:Y:S01]  /*0340*/  LDG.E R24, desc[UR8][R24.64] ;  /* 0x0000000818187981 */ /* 0x000ea2000c1e1900 */
[----:B------:R-:W-:Y:S02]  /*0350*/  I2FP.F32.S32 R26, R26 ;  /* 0x0000001a001a7245 */ /* 0x000fe40000201400 */
[----:B---3--:R-:W-:-:S05]  /*0360*/  I2FP.F32.S32 R27, R16 ;  /* 0x00000010001b7245 */ /* 0x008fca0000201400 */
[----:B------:R-:W-:Y:S01]  /*0370*/  STS [R11], R27 ;  /* 0x0000001b0b007388 */ /* 0x000fe20000000800 */
[----:B--2---:R-:W-:-:S05]  /*0380*/  I2FP.F32.S32 R29, R24 ;  /* 0x00000018001d7245 */ /* 0x004fca0000201400 */
[----:B------:R-:W-:Y:S01]  /*0390*/  STS [R18], R29 ;  /* 0x0000001d12007388 */ /* 0x000fe20000000800 */
[----:B------:R-:W-:Y:S06]  /*03a0*/  BAR.SYNC.DEFER_BLOCKING 0x0 ;  /* 0x0000000000007b1d */ /* 0x000fec0000010000 */
[----:B------:R-:W-:Y:S04]  /*03b0*/  LDS R25, [R9] ;  /* 0x0000000009197984 */ /* 0x000fe80000000800 */
[----:B------:R-:W0:Y:S04]  /*03c0*/  LDS.64 R16, [R8] ;  /* 0x0000000008107984 */ /* 0x000e280000000a00 */
[----:B------:R-:W1:Y:S01]  /*03d0*/  LDS R28, [R9+0x8] ;  /* 0x00000800091c7984 */ /* 0x000e620000000800 */
[----:B0-----:R-:W-:Y:S01]  /*03e0*/  FFMA R16, R16, R25, R26 ;  /* 0x0000001910107223 */ /* 0x001fe2000000001a */
[----:B------:R-:W-:Y:S06]  /*03f0*/  BAR.SYNC.DEFER_BLOCKING 0x0 ;  /* 0x0000000000007b1d */ /* 0x000fec0000010000 */
[----:B------:R-:W0:Y:S02]  /*0400*/  F2I.TRUNC.NTZ R16, R16 ;  /* 0x0000001000107305 */ /* 0x000e24000020f100 */
[----:B0-----:R-:W-:-:S05]  /*0410*/  I2FP.F32.S32 R25, R16 ;  /* 0x0000001000197245 */ /* 0x001fca0000201400 */
[----:B-1----:R-:W-:Y:S01]  /*0420*/  FFMA R28, R28, R17, R25 ;  /* 0x000000111c1c7223 */ /* 0x002fe20000000019 */
[----:B------:R-:W-:Y:S01]  /*0430*/  IMAD.WIDE.U32 R24, R19, 0x4, R14 ;  /* 0x0000000413187825 */ /* 0x000fe200078e000e */
[----:B------:R-:W2:Y:S05]  /*0440*/  LDG.E R17, desc[UR8][R12.64+0x8] ;  /* 0x000008080c117981 */ /* 0x000eaa000c1e1900 */
[----:B------:R-:W3:Y:S01]  /*0450*/  LDG.E R24, desc[UR8][R24.64] ;  /* 0x0000000818187981 */ /* 0x000ee2000c1e1900 */
[----:B------:R-:W0:Y:S01]  /*0460*/  F2I.TRUNC.NTZ R28, R28 ;  /* 0x0000001c001c7305 */ /* 0x000e22000020f100 */
[----:B--2---:R-:W-:Y:S02]  /*0470*/  I2FP.F32.S32 R27, R17 ;  /* 0x00000011001b7245 */ /* 0x004fe40000201400 */
[----:B---3--:R-:W-:-:S03]  /*0480*/  I2FP.F32.S32 R29, R24 ;  /* 0x00000018001d7245 */ /* 0x008fc60000201400 */
[----:B------:R0:W-:Y:S04]  /*0490*/  STS [R11], R27 ;  /* 0x0000001b0b007388 */ /* 0x0001e80000000800 */
[----:B------:R-:W-:Y:S01]  /*04a0*/  STS [R18], R29 ;  /* 0x0000001d12007388 */ /* 0x000fe20000000800 */
[----:B------:R-:W-:Y:S06]  /*04b0*/  BAR.SYNC.DEFER_BLOCKING 0x0 ;  /* 0x0000000000007b1d */ /* 0x000fec0000010000 */
[----:B------:R-:W-:Y:S04]  /*04c0*/  LDS R25, [R9] ;  /* 0x0000000009197984 */ /* 0x000fe80000000800 */
[----:B------:R-:W1:Y:S04]  /*04d0*/  LDS.64 R16, [R8] ;  /* 0x0000000008107984 */ /* 0x000e680000000a00 */
[----:B------:R-:W2:Y:S01]  /*04e0*/  LDS R26, [R9+0x8] ;  /* 0x00000800091a7984 */ /* 0x000ea20000000800 */
[----:B0-----:R-:W-:Y:S01]  /*04f0*/  I2FP.F32.S32 R27, R28 ;  /* 0x0000001c001b7245 */ /* 0x001fe20000201400 */
[----:B------:R-:W-:Y:S04]  /*0500*/  BAR.SYNC.DEFER_BLOCKING 0x0 ;  /* 0x0000000000007b1d */ /* 0x000fe80000010000 */
[----:B-1----:R-:W-:-:S06]  /*0510*/  FFMA R16, R16, R25, R27 ;  /* 0x0000001910107223 */ /* 0x002fcc000000001b */
[----:B------:R-:W0:Y:S02]  /*0520*/  F2I.TRUNC.NTZ R16, R16 ;  /* 0x0000001000107305 */ /* 0x000e24000020f100 */
[----:B0-----:R-:W-:-:S05]  /*0530*/  I2FP.F32.S32 R25, R16 ;  /* 0x0000001000197245 */ /* 0x001fca0000201400 */
[----:B--2---:R-:W-:Y:S01]  /*0540*/  FFMA R26, R26, R17, R25 ;  /* 0x000000111a1a7223 */ /* 0x004fe20000000019 */
[----:B------:R-:W-:Y:S01]  /*0550*/  IMAD.WIDE.U32 R24, R20, 0x4, R14 ;  /* 0x0000000414187825 */ /* 0x000fe200078e000e */
[----:B------:R-:W2:Y:S05]  /*0560*/  LDG.E R17, desc[UR8][R12.64+0x10] ;  /* 0x000010080c117981 */ /* 0x000eaa000c1e1900 */
[----:B------:R-:W3:Y:S01]  /*0570*/  LDG.E R24, desc[UR8][R24.64] ;  /* 0x0000000818187981 */ /* 0x000ee2000c1e1900 */
[----:B--2---:R-:W-:Y:S02]  /*0580*/  I2FP.F32.S32 R29, R17 ;  /* 0x00000011001d7245 */ /* 0x004fe40000201400 */
[----:B---3--:R-:W-:-:S03]  /*0590*/  I2FP.F32.S32 R25, R24 ;  /* 0x0000001800197245 */ /* 0x008fc60000201400 */
[----:B------:R0:W-:Y:S04]  /*05a0*/  STS [R11], R29 ;  /* 0x0000001d0b007388 */ /* 0x0001e80000000800 */
[----:B------:R-:W-:Y:S01]  /*05b0*/  STS [R18], R25 ;  /* 0x0000001912007388 */ /* 0x000fe20000000800 */
[----:B------:R-:W-:Y:S01]  /*05c0*/  BAR.SYNC.DEFER_BLOCKING 0x0 ;  /* 0x0000000000007b1d */ /* 0x000fe20000010000 */
[----:B------:R-:W-:-:S05]  /*05d0*/  IMAD.WIDE.U32 R16, R22, 0x4, R14 ;  /* 0x0000000416107825 */ /* 0x000fca00078e000e */
[----:B------:R-:W-:Y:S04]  /*05e0*/  LDS R27, [R9] ;  /* 0x00000000091b7984 */ /* 0x000fe80000000800 */
[----:B------:R-:W-:Y:S04]  /*05f0*/  LDS R28, [R9+0x8] ;  /* 0x00000800091c7984 */ /* 0x000fe80000000800 */
[----:B------:R-:W1:Y:S01]  /*0600*/  LDS.64 R14, [R8] ;  /* 0x00000000080e7984 */ /* 0x000e620000000a00 */
[----:B------:R-:W-:Y:S06]  /*0610*/  BAR.SYNC.DEFER_BLOCKING 0x0 ;  /* 0x0000000000007b1d */ /* 0x000fec0000010000 */
[----:B------:R-:W2:Y:S04]  /*0620*/  LDG.E R12, desc[UR8][R12.64+0x18] ;  /* 0x000018080c0c7981 */ /* 0x000ea8000c1e1900 */
[----:B------:R3:W4:Y:S01]  /*0630*/  LDG.E R16, desc[UR8][R16.64] ;  /* 0x0000000810107981 */ /* 0x000722000c1e1900 */
[----:B------:R-:W0:Y:S02]  /*0640*/  F2I.TRUNC.NTZ R26, R26 ;  /* 0x0000001a001a7305 */ /* 0x000e24000020f100 */
[----:B0-----:R-:W-:-:S05]  /*0650*/  I2FP.F32.S32 R29, R26 ;  /* 0x0000001a001d7245 */ /* 0x001fca0000201400 */
[----:B-1----:R-:W-:-:S06]  /*0660*/  FFMA R14, R14, R27, R29 ;  /* 0x0000001b0e0e7223 */ /* 0x002fcc000000001d */
[----:B------:R-:W3:Y:S02]  /*0670*/  F2I.TRUNC.NTZ R14, R14 ;  /* 0x0000000e000e7305 */ /* 0x000ee4000020f100 */
[----:B---3--:R-:W-:-:S05]  /*0680*/  I2FP.F32.S32 R17, R14 ;  /* 0x0000000e00117245 */ /* 0x008fca0000201400 */
[----:B------:R-:W-:-:S06]  /*0690*/  FFMA R15, R28, R15, R17 ;  /* 0x0000000f1c0f7223 */ /* 0x000fcc0000000011 */
[----:B------:R-:W0:Y:S02]  /*06a0*/  F2I.TRUNC.NTZ R15, R15 ;  /* 0x0000000f000f7305 */ /* 0x000e24000020f100 */
[----:B0-----:R-:W-:Y:S02]  /*06b0*/  I2FP.F32.S32 R17, R15 ;  /* 0x0000000f00117245 */ /* 0x001fe40000201400 */
[----:B------:R-:W-:-:S04]  /*06c0*/  IADD3 R21, PT, PT, R21, 0x4, RZ ;  /* 0x0000000415157810 */ /* 0x000fc80007ffe0ff */
[----:B------:R-:W-:Y:S01]  /*06d0*/  ISETP.NE.AND P1, PT, R21, RZ, PT ;  /* 0x000000ff1500720c */ /* 0x000fe20003f25270 */
[----:B------:R-:W-:Y:S01]  /*06e0*/  VIADD R5, R5, 0x8 ;  /* 0x0000000805057836 */ /* 0x000fe20000000000 */
[C---:B------:R-:W-:Y:S01]  /*06f0*/  LEA R23, R3.reuse, R23, 0x3 ;  /* 0x0000001703177211 */ /* 0x040fe200078e18ff */
[C---:B------:R-:W-:Y:S01]  /*0700*/  IMAD R19, R3.reuse, 0x8, R19 ;  /* 0x0000000803137824 */ /* 0x040fe200078e0213 */
[C---:B------:R-:W-:Y:S01]  /*0710*/  LEA R22, R3.reuse, R22, 0x3 ;  /* 0x0000001603167211 */ /* 0x040fe200078e18ff */
[----:B------:R-:W-:Y:S01]  /*0720*/  IMAD R20, R3, 0x8, R20 ;  /* 0x0000000803147824 */ /* 0x000fe200078e0214 */
[----:B--2---:R-:W-:Y:S02]  /*0730*/  I2FP.F32.S32 R24, R12 ;  /* 0x0000000c00187245 */ /* 0x004fe40000201400 */
[----:B----4-:R-:W-:-:S03]  /*0740*/  I2FP.F32.S32 R25, R16 ;  /* 0x0000001000197245 */ /* 0x010fc60000201400 */
[----:B------:R-:W-:Y:S04]  /*0750*/  STS [R11], R24 ;  /* 0x000000180b007388 */ /* 0x000fe80000000800 */
[----:B------:R-:W-:Y:S01]  /*0760*/  STS [R18], R25 ;  /* 0x0000001912007388 */ /* 0x000fe20000000800 */
[----:B------:R-:W-:Y:S06]  /*0770*/  BAR.SYNC.DEFER_BLOCKING 0x0 ;  /* 0x0000000000007b1d */ /* 0x000fec0000010000 */
[----:B------:R-:W-:Y:S04]  /*0780*/  LDS R27, [R9] ;  /* 0x00000000091b7984 */ /* 0x000fe80000000800 */
[----:B------:R-:W0:Y:S04]  /*0790*/  LDS.64 R12, [R8] ;  /* 0x00000000080c7984 */ /* 0x000e280000000a00 */
[----:B------:R-:W1:Y:S01]  /*07a0*/  LDS R16, [R9+0x8] ;  /* 0x0000080009107984 */ /* 0x000e620000000800 */
[----:B0-----:R-:W-:-:S06]  /*07b0*/  FFMA R12, R12, R27, R17 ;  /* 0x0000001b0c0c7223 */ /* 0x001fcc0000000011 */
[----:B------:R-:W0:Y:S02]  /*07c0*/  F2I.TRUNC.NTZ R12, R12 ;  /* 0x0000000c000c7305 */ /* 0x000e24000020f100 */
[----:B0-----:R-:W-:-:S05]  /*07d0*/  I2FP.F32.S32 R17, R12 ;  /* 0x0000000c00117245 */ /* 0x001fca0000201400 */
[----:B-1----:R-:W-:-:S04]  /*07e0*/  FFMA R13, R16, R13, R17 ;  /* 0x0000000d100d7223 */ /* 0x002fc80000000011 */
[----:B------:R1:W2:Y:S01]  /*07f0*/  F2I.TRUNC.NTZ R26, R13 ;  /* 0x0000000d001a7305 */ /* 0x0002a2000020f100 */
[----:B------:R-:W-:Y:S06]  /*0800*/  BAR.SYNC.DEFER_BLOCKING 0x0 ;  /* 0x0000000000007b1d */ /* 0x000fec0000010000 */
[----:B------:R-:W-:Y:S05]  /*0810*/  @P1 BRA `(.L_x_2) ;  /* 0xfffffff800b41947 */ /* 0x000fea000383ffff */
.L_x_1:
[----:B------:R-:W-:Y:S05]  /*0820*/  @!P0 BRA `(.L_x_0) ;  /* 0x0000000400288947 */ /* 0x000fea0003800000 */
[----:B------:R-:W-:Y:S02]  /*0830*/  ISETP.NE.AND P0, PT, R6, 0x1, PT ;  /* 0x000000010600780c */ /* 0x000fe40003f05270 */
[----:B------:R-:W-:-:S11]  /*0840*/  LOP3.LUT P1, RZ, R3, 0x2, RZ, 0xc0, !PT ;  /* 0x0000000203ff7812 */ /* 0x000fd6000782c0ff */
[----:B------:R-:W-:Y:S05]  /*0850*/  @!P0 BRA `(.L_x_3) ;  /* 0x0000000000b88947 */ /* 0x000fea0003800000 */
[----:B-1----:R-:W1:Y:S01]  /*0860*/  LDC.64 R12, c[0x0][0x380] ;  /* 0x0000e000ff0c7b82 */ /* 0x002e620000000a00 */
[C---:B------:R-:W-:Y:S01]  /*0870*/  LEA R6, R10.reuse, R0, 0x1 ;  /* 0x000000000a067211 */ /* 0x040fe200078e08ff */
[----:B------:R-:W-:-:S04]  /*0880*/  IMAD R5, R10, 0x2, R7 ;  /* 0x000000020a057824 */ /* 0x000fc800078e0207 */
[----:B------:R-:W-:Y:S02]  /*0890*/  IMAD R21, R6, R3, R4 ;  /* 0x0000000306157224 */ /* 0x000fe400078e0204 */
[----:B------:R-:W3:Y:S01]  /*08a0*/  LDC.64 R14, c[0x0][0x388] ;  /* 0x0000e200ff0e7b82 */ /* 0x000ee20000000a00 */
[----:B-1----:R-:W-:-:S05]  /*08b0*/  IMAD.WIDE R12, R5, 0x4, R12 ;  /* 0x00000004050c7825 */ /* 0x002fca00078e020c */
[----:B0-----:R-:W4:Y:S01]  /*08c0*/  LDG.E R5, desc[UR8][R12.64] ;  /* 0x000000080c057981 */ /* 0x001f22000c1e1900 */
[----:B---3--:R-:W-:-:S06]  /*08d0*/  IMAD.WIDE.U32 R20, R21, 0x4, R14 ;  /* 0x0000000415147825 */ /* 0x008fcc00078e000e */
[----:B------:R-:W3:Y:S01]  /*08e0*/  LDG.E R20, desc[UR8][R20.64] ;  /* 0x0000000814147981 */ /* 0x000ee2000c1e1900 */
[----:B------:R-:W-:-:S05]  /*08f0*/  IADD3 R6, PT, PT, R6, 0x2, RZ ;  /* 0x0000000206067810 */ /* 0x000fca0007ffe0ff */
[----:B------:R-:W-:-:S04]  /*0900*/  IMAD R17, R6, R3, R4 ;  /* 0x0000000306117224 */ /* 0x000fc800078e0204 */
[----:B------:R-:W-:Y:S01]  /*0910*/  IMAD.WIDE.U32 R16, R17, 0x4, R14 ;  /* 0x0000000411107825 */ /* 0x000fe200078e000e */
[----:B----4-:R-:W-:-:S05]  /*0920*/  I2FP.F32.S32 R22, R5 ;  /* 0x0000000500167245 */ /* 0x010fca0000201400 */
[----:B------:R-:W-:Y:S01]  /*0930*/  STS [R11], R22 ;  /* 0x000000160b007388 */ /* 0x000fe20000000800 */
[----:B---3--:R-:W-:-:S05]  /*0940*/  I2FP.F32.S32 R5, R20 ;  /* 0x0000001400057245 */ /* 0x008fca0000201400 */
[----:B------:R-:W-:Y:S01]  /*0950*/  STS [R18], R5 ;  /* 0x0000000512007388 */ /* 0x000fe20000000800 */
[----:B------:R-:W-:Y:S06]  /*0960*/  BAR.SYNC.DEFER_BLOCKING 0x0 ;  /* 0x0000000000007b1d */ /* 0x000fec0000010000 */
[----:B------:R-:W-:Y:S04]  /*0970*/  LDS R19, [R9] ;  /* 0x0000000009137984 */ /* 0x000fe80000000800 */
[----:B------:R-:W-:Y:S04]  /*0980*/  LDS R6, [R9+0x8] ;  /* 0x0000080009067984 */ /* 0x000fe80000000800 */
[----:B------:R-:W0:Y:S01]  /*0990*/  LDS.64 R14, [R8] ;  /* 0x00000000080e7984 */ /* 0x000e220000000a00 */
[----:B------:R-:W-:Y:S06]  /*09a0*/  BAR.SYNC.DEFER_BLOCKING 0x0 ;  /* 0x0000000000007b1d */ /* 0x000fec0000010000 */
[----:B------:R-:W3:Y:S04]  /*09b0*/  LDG.E R12, desc[UR8][R12.64+0x8] ;  /* 0x000008080c0c7981 */ /* 0x000ee8000c1e1900 */
[----:B------:R-:W4:Y:S01]  /*09c0*/  LDG.E R16, desc[UR8][R16.64] ;  /* 0x0000000810107981 */ /* 0x000f22000c1e1900 */
[----:B--2---:R-:W-:-:S05]  /*09d0*/  I2FP.F32.S32 R21, R26 ;  /* 0x0000001a00157245 */ /* 0x004fca0000201400 */
[----:B0-----:R-:W-:-:S06]  /*09e0*/  FFMA R14, R14, R19, R21 ;  /* 0x000000130e0e7223 */ /* 0x001fcc0000000015 */
[----:B------:R-:W0:Y:S02]  /*09f0*/  F2I.TRUNC.NTZ R14, R14 ;  /* 0x0000000e000e7305 */ /* 0x000e24000020f100 */
[----:B0-----:R-:W-:-:S05]  /*0a00*/  I2FP.F32.S32 R5, R14 ;  /* 0x0000000e00057245 */ /* 0x001fca0000201400 */
[----:B------:R-:W-:-:S06]  /*0a10*/  FFMA R5, R6, R15, R5 ;  /* 0x0000000f06057223 */ /* 0x000fcc0000000005 */
[----:B------:R-:W0:Y:S02]  /*0a20*/  F2I.TRUNC.NTZ R5, R5 ;  /* 0x0000000500057305 */ /* 0x000e24000020f100 */
[----:B0-----:R-:W-:Y:S01]  /*0a30*/  I2FP.F32.S32 R15, R5 ;  /* 0x00000005000f7245 */ /* 0x001fe20000201400 */
[----:B------:R-:W-:-:S05]  /*0a40*/  IMAD R10, R10, 0x2, -R10 ;  /* 0x000000020a0a7824 */ /* 0x000fca00078e0a0a */
[----:B------:R-:W-:Y:S02]  /*0a50*/  IADD3 R10, PT, PT, R10, 0x2, RZ ;  /* 0x000000020a0a7810 */ /* 0x000fe40007ffe0ff */
[----:B---3--:R-:W-:Y:S02]  /*0a60*/  I2FP.F32.S32 R20, R12 ;  /* 0x0000000c00147245 */ /* 0x008fe40000201400 */
        /* <DEDUP_REMOVED lines=11> */
[----:B------:R3:W4:Y:S01]  /*0b20*/  F2I.TRUNC.NTZ R26, R6 ;  /* 0x00000006001a7305 */ /* 0x000722000020f100 */
[----:B------:R-:W-:Y:S06]  /*0b30*/  BAR.SYNC.DEFER_BLOCKING 0x0 ;  /* 0x0000000000007b1d */ /* 0x000fec0000010000 */
.L_x_3:
[----:B------:R-:W-:Y:S05]  /*0b40*/  @!P1 BRA `(.L_x_0) ;  /* 0x0000000000609947 */ /* 0x000fea0003800000 */
[----:B------:R-:W5:Y:S01]  /*0b50*/  LDC.64 R14, c[0x0][0x380] ;  /* 0x0000e000ff0e7b82 */ /* 0x000f620000000a00 */
[C---:B------:R-:W-:Y:S01]  /*0b60*/  IMAD R0, R10.reuse, 0x2, R0 ;  /* 0x000000020a007824 */ /* 0x040fe200078e0200 */
[----:B------:R-:W-:-:S03]  /*0b70*/  LEA R7, R10, R7, 0x1 ;  /* 0x000000070a077211 */ /* 0x000fc600078e08ff */
[----:B------:R-:W-:-:S03]  /*0b80*/  IMAD R5, R0, R3, R4 ;  /* 0x0000000300057224 */ /* 0x000fc600078e0204 */
[----:B-1----:R-:W1:Y:S01]  /*0b90*/  LDC.64 R12, c[0x0][0x388] ;  /* 0x0000e200ff0c7b82 */ /* 0x002e620000000a00 */
[----:B-----5:R-:W-:-:S06]  /*0ba0*/  IMAD.WIDE R14, R7, 0x4, R14 ;  /* 0x00000004070e7825 */ /* 0x020fcc00078e020e */
[----:B0-----:R-:W5:Y:S01]  /*0bb0*/  LDG.E R14, desc[UR8][R14.64] ;  /* 0x000000080e0e7981 */ /* 0x001f62000c1e1900 */
[----:B-1----:R-:W-:-:S06]  /*0bc0*/  IMAD.WIDE.U32 R12, R5, 0x4, R12 ;  /* 0x00000004050c7825 */ /* 0x002fcc00078e000c */
[----:B------:R-:W3:Y:S01]  /*0bd0*/  LDG.E R12, desc[UR8][R12.64] ;  /* 0x000000080c0c7981 */ /* 0x000ee2000c1e1900 */
[----:B--2-4-:R-:W-:Y:S02]  /*0be0*/  I2FP.F32.S32 R19, R26 ;  /* 0x0000001a00137245 */ /* 0x014fe40000201400 */
[----:B-----5:R-:W-:Y:S02]  /*0bf0*/  I2FP.F32.S32 R0, R14 ;  /* 0x0000000e00007245 */ /* 0x020fe40000201400 */
[----:B---3--:R-:W-:-:S03]  /*0c00*/  I2FP.F32.S32 R5, R12 ;  /* 0x0000000c00057245 */ /* 0x008fc60000201400 */
        /* <DEDUP_REMOVED lines=10> */
[----:B------:R0:W1:Y:S01]  /*0cb0*/  F2I.TRUNC.NTZ R26, R7 ;  /* 0x00000007001a7305 */ /* 0x000062000020f100 */
[----:B------:R-:W-:Y:S06]  /*0cc0*/  BAR.SYNC.DEFER_BLOCKING 0x0 ;  /* 0x0000000000007b1d */ /* 0x000fec0000010000 */
.L_x_0:
[----:B0--3--:R-:W0:Y:S01]  /*0cd0*/  LDC.64 R6, c[0x0][0x390] ;  /* 0x0000e400ff067b82 */ /* 0x009e220000000a00 */
[----:B------:R-:W-:-:S04]  /*0ce0*/  IMAD R3, R2, R3, R4 ;  /* 0x0000000302037224 */ /* 0x000fc800078e0204 */
[----:B0-----:R-:W-:-:S05]  /*0cf0*/  IMAD.WIDE.U32 R2, R3, 0x4, R6 ;  /* 0x0000000403027825 */ /* 0x001fca00078e0006 */
[----:B-12-4-:R-:W-:Y:S01]  /*0d00*/  STG.E desc[UR8][R2.64], R26 ;  /* 0x0000001a02007986 */ /* 0x016fe2000c101908 */
[----:B------:R-:W-:Y:S05]  /*0d10*/  EXIT ;  /* 0x000000000000794d */ /* 0x000fea0003800000 */
.L_x_4:
[----:B------:R-:W-:-:S00]  /*0d20*/  BRA `(.L_x_4) ;  /* 0xfffffffc00fc7947 */ /* 0x000fc0000383ffff */
[----:B------:R-:W-:-:S00]  /*0d30*/  NOP ;  /* 0x0000000000007918 */ /* 0x000fc00000000000 */
        /* <DEDUP_REMOVED lines=12> */
.L_x_5:


//--------------------- .nv.shared._Z26MatrixMultiplicationKernelPiS_S_i --------------------------
	.section	.nv.shared._Z26MatrixMultiplicationKernelPiS_S_i,"aw",@nobits
	.sectionflags	@""
	.align	4
.nv.shared._Z26MatrixMultiplicationKernelPiS_S_i:
	.zero		1056


//--------------------- .nv.shared.reserved.0     --------------------------
	.section	.nv.shared.reserved.0,"aw",@nobits
	.weak		__nv_reservedSMEM_offset_0_alias
	.size		__nv_reservedSMEM_offset_0_alias, 0, 64
	.other		__nv_reservedSMEM_offset_0_alias,@"STO_CUDA_RESERVED_SHARED STV_DEFAULT"
__nv_reservedSMEM_offset_0_alias:
	.zero		0
	.zero		64


//--------------------- .nv.constant0._Z26MatrixMultiplicationKernelPiS_S_i --------------------------
	.section	.nv.constant0._Z26MatrixMultiplicationKernelPiS_S_i,"a",@progbits
	.sectionflags	@""
	.align	4
.nv.constant0._Z26MatrixMultiplicationKernelPiS_S_i:
	.zero		924


//--------------------- SYMBOLS --------------------------

	.type		.nv.reservedSmem.offset0,@object
	.size		.nv.reservedSmem.offset0,0x4
	.type		.nv.reservedSmem.cap,@object
	.size		.nv.reservedSmem.cap,0x4
